//
// Generated by NVIDIA NVVM Compiler
//
// Compiler Build ID: CL-36424714
// Cuda compilation tools, release 13.0, V13.0.88
// Based on NVVM 20.0.0
//

.version 9.0
.target sm_100
.address_size 64

	// .globl	_Z3addPiS_

.visible .entry _Z3addPiS_(
	.param .u64 .ptr .align 1 _Z3addPiS__param_0,
	.param .u64 .ptr .align 1 _Z3addPiS__param_1
)
{
	.reg .pred 	%p<2>;
	.reg .b32 	%r<4>;
	.reg .b64 	%rd<8>;

	ld.param.u64 	%rd1, [_Z3addPiS__param_0];
	ld.param.u64 	%rd2, [_Z3addPiS__param_1];
	mov.u32 	%r1, %ctaid.x;
	setp.gt.u32 	%p1, %r1, 999;
	@%p1 bra 	$L__BB0_2;
	cvta.to.global.u64 	%rd3, %rd1;
	cvta.to.global.u64 	%rd4, %rd2;
	mul.wide.u32 	%rd5, %r1, 4;
	add.s64 	%rd6, %rd3, %rd5;
	ld.global.u32 	%r2, [%rd6];
	shl.b32 	%r3, %r2, 1;
	add.s64 	%rd7, %rd4, %rd5;
	st.global.u32 	[%rd7], %r3;
$L__BB0_2:
	ret;

}


// ===== COMPILED SASS (sm_100) =====

	.target	sm_100

	.elftype	@"ET_EXEC"


//--------------------- .note.nv.tkinfo           --------------------------
	.section	.note.nv.tkinfo,"",@"SHT_NOTE"
	.sectionflags	@"SHF_NOTE_NV_TKINFO"
	.tkinfo
        /*0018*/ 	.word	0x00000002
        /*0030*/ 	.string	""
        /*0030*/ 	.string	"ptxas"
        /*0030*/ 	.string	"Cuda compilation tools, release 13.0, V13.0.88"
        /*0030*/ 	.string	"Build cuda_13.0.r13.0/compiler.36424714_0"
        /*0030*/ 	.string	"-arch sm_100 -m 64 "



//--------------------- .note.nv.cuinfo           --------------------------
	.section	.note.nv.cuinfo,"",@"SHT_NOTE"
	.sectionflags	@"SHF_NOTE_NV_CUINFO"
        /*0018*/ 	.short	0x0002
        /*001a*/ 	.short	0x0064
        /*001c*/ 	.short	0x0082
	.zero		2


//--------------------- .nv.info                  --------------------------
	.section	.nv.info,"",@"SHT_CUDA_INFO"
	.align	4


	//----- nvinfo : EIATTR_REGCOUNT
	.align		4
        /*0000*/ 	.byte	0x04, 0x2f
        /*0002*/ 	.short	(.L_1 - .L_0)
	.align		4
.L_0:
        /*0004*/ 	.word	index@(_Z3addPiS_)
        /*0008*/ 	.word	0x0000000a


	//----- nvinfo : EIATTR_FRAME_SIZE
	.align		4
.L_1:
        /*000c*/ 	.byte	0x04, 0x11
        /*000e*/ 	.short	(.L_3 - .L_2)
	.align		4
.L_2:
        /*0010*/ 	.word	index@(_Z3addPiS_)
        /*0014*/ 	.word	0x00000000


	//----- nvinfo : EIATTR_MIN_STACK_SIZE
	.align		4
.L_3:
        /*0018*/ 	.byte	0x04, 0x12
        /*001a*/ 	.short	(.L_5 - .L_4)
	.align		4
.L_4:
        /*001c*/ 	.word	index@(_Z3addPiS_)
        /*0020*/ 	.word	0x00000000
.L_5:


//--------------------- .nv.compat                --------------------------
	.section	.nv.compat,"",@"SHT_CUDA_COMPAT_INFO"
	.align	4
        /*0000*/ 	.byte	0x02, 0x09, 0x00, 0x00, 0x02, 0x02, 0x01, 0x00, 0x02, 0x05, 0x05, 0x00, 0x03, 0x07, 0x01, 0x01
        /*0010*/ 	.byte	0x02, 0x03, 0x00, 0x00, 0x02, 0x06, 0x01, 0x00, 0x04, 0x0b, 0x08, 0x00, 0x09, 0x00, 0x00, 0x00
        /*0020*/ 	.byte	0x00, 0x00, 0x00, 0x00


//--------------------- .nv.info._Z3addPiS_       --------------------------
	.section	.nv.info._Z3addPiS_,"",@"SHT_CUDA_INFO"
	.sectionflags	@""
	.align	4


	//----- nvinfo : EIATTR_CUDA_API_VERSION
	.align		4
        /*0000*/ 	.byte	0x04, 0x37
        /*0002*/ 	.short	(.L_7 - .L_6)
.L_6:
        /*0004*/ 	.word	0x00000082


	//----- nvinfo : EIATTR_KPARAM_INFO
	.align		4
.L_7:
        /*0008*/ 	.byte	0x04, 0x17
        /*000a*/ 	.short	(.L_9 - .L_8)
.L_8:
        /*000c*/ 	.word	0x00000000
        /*0010*/ 	.short	0x0001
        /*0012*/ 	.short	0x0008
        /*0014*/ 	.byte	0x00, 0xf5, 0x21, 0x00


	//----- nvinfo : EIATTR_KPARAM_INFO
	.align		4
.L_9:
        /*0018*/ 	.byte	0x04, 0x17
        /*001a*/ 	.short	(.L_11 - .L_10)
.L_10:
        /*001c*/ 	.word	0x00000000
        /*0020*/ 	.short	0x0000
        /*0022*/ 	.short	0x0000
        /*0024*/ 	.byte	0x00, 0xf5, 0x21, 0x00


	//----- nvinfo : EIATTR_SPARSE_MMA_MASK
	.align		4
.L_11:
        /*0028*/ 	.byte	0x03, 0x50
        /*002a*/ 	.short	0x0000


	//----- nvinfo : EIATTR_MAXREG_COUNT
	.align		4
        /*002c*/ 	.byte	0x03, 0x1b
        /*002e*/ 	.short	0x00ff


	//----- nvinfo : EIATTR_MERCURY_ISA_VERSION
	.align		4
        /*0030*/ 	.byte	0x03, 0x5f
        /*0032*/ 	.short	0x0101


	//----- nvinfo : EIATTR_VRC_CTA_INIT_COUNT
	.align		4
        /*0034*/ 	.byte	0x02, 0x4a
	.zero		1
	.zero		1


	//----- nvinfo : EIATTR_EXIT_INSTR_OFFSETS
	.align		4
        /*0038*/ 	.byte	0x04, 0x1c
        /*003a*/ 	.short	(.L_13 - .L_12)


	//   ....[0]....
.L_12:
        /*003c*/ 	.word	0x00000030


	//   ....[1]....
        /*0040*/ 	.word	0x000000c0


	//----- nvinfo : EIATTR_CBANK_PARAM_SIZE
	.align		4
.L_13:
        /*0044*/ 	.byte	0x03, 0x19
        /*0046*/ 	.short	0x0010


	//----- nvinfo : EIATTR_PARAM_CBANK
	.align		4
        /*0048*/ 	.byte	0x04, 0x0a
        /*004a*/ 	.short	(.L_15 - .L_14)
	.align		4
.L_14:
        /*004c*/ 	.word	index@(.nv.constant0._Z3addPiS_)
        /*0050*/ 	.short	0x0380
        /*0052*/ 	.short	0x0010


	//----- nvinfo : EIATTR_SW_WAR
	.align		4
.L_15:
        /*0054*/ 	.byte	0x04, 0x36
        /*0056*/ 	.short	(.L_17 - .L_16)
.L_16:
        /*0058*/ 	.word	0x00000008
.L_17:


//--------------------- .nv.callgraph             --------------------------
	.section	.nv.callgraph,"",@"SHT_CUDA_CALLGRAPH"
	.align	4
	.sectionentsize	8
	.align		4
        /*0000*/ 	.word	0x00000000
	.align		4
        /*0004*/ 	.word	0xffffffff
	.align		4
        /*0008*/ 	.word	0x00000000
	.align		4
        /*000c*/ 	.word	0xfffffffe
	.align		4
        /*0010*/ 	.word	0x00000000
	.align		4
        /*0014*/ 	.word	0xfffffffd
	.align		4
        /*0018*/ 	.word	0x00000000
	.align		4
        /*001c*/ 	.word	0xfffffffc


//--------------------- .text._Z3addPiS_          --------------------------
	.section	.text._Z3addPiS_,"ax",@progbits
	.align	128
        .global         _Z3addPiS_
        .type           _Z3addPiS_,@function
        .size           _Z3addPiS_,(.L_x_1 - _Z3addPiS_)
        .other          _Z3addPiS_,@"STO_CUDA_ENTRY STV_DEFAULT"
_Z3addPiS_:
.text._Z3addPiS_:
[----:B------:R-:W-:Y:S01]  /*0000*/  LDC R1, c[0x0][0x37c] ;  /* 0x0000df00ff017b82 */ /* 0x000fe20000000800 */
[----:B------:R-:W0:Y:S02]  /*0010*/  S2R R7, SR_CTAID.X ;  /* 0x0000000000077919 */ /* 0x000e240000002500 */
[----:B0-----:R-:W-:-:S13]  /*0020*/  ISETP.GT.U32.AND P0, PT, R7, 0x3e7, PT ;  /* 0x000003e70700780c */ /* 0x001fda0003f04070 */
[----:B------:R-:W-:Y:S05]  /*0030*/  @P0 EXIT ;  /* 0x000000000000094d */ /* 0x000fea0003800000 */
[----:B------:R-:W0:Y:S01]  /*0040*/  LDC.64 R2, c[0x0][0x380] ;  /* 0x0000e000ff027b82 */ /* 0x000e220000000a00 */
[----:B------:R-:W1:Y:S07]  /*0050*/  LDCU.64 UR4, c[0x0][0x358] ;  /* 0x00006b00ff0477ac */ /* 0x000e6e0008000a00 */
[----:B------:R-:W2:Y:S01]  /*0060*/  LDC.64 R4, c[0x0][0x388] ;  /* 0x0000e200ff047b82 */ /* 0x000ea20000000a00 */
[----:B0-----:R-:W-:-:S06]  /*0070*/  IMAD.WIDE.U32 R2, R7, 0x4, R2 ;  /* 0x0000000407027825 */ /* 0x001fcc00078e0002 */
[----:B-1----:R-:W3:Y:S01]  /*0080*/  LDG.E R2, desc[UR4][R2.64] ;  /* 0x0000000402027981 */ /* 0x002ee2000c1e1900 */
[----:B--2---:R-:W-:Y:S01]  /*0090*/  IMAD.WIDE.U32 R4, R7, 0x4, R4 ;  /* 0x0000000407047825 */ /* 0x004fe200078e0004 */
[----:B---3--:R-:W-:-:S05]  /*00a0*/  SHF.L.U32 R7, R2, 0x1, RZ ;  /* 0x0000000102077819 */ /* 0x008fca00000006ff */
[----:B------:R-:W-:Y:S01]  /*00b0*/  STG.E desc[UR4][R4.64], R7 ;  /* 0x0000000704007986 */ /* 0x000fe2000c101904 */
[----:B------:R-:W-:Y:S05]  /*00c0*/  EXIT ;  /* 0x000000000000794d */ /* 0x000fea0003800000 */
.L_x_0:
[----:B------:R-:W-:-:S00]  /*00d0*/  BRA `(.L_x_0) ;  /* 0xfffffffc00fc7947 */ /* 0x000fc0000383ffff */
[----:B------:R-:W-:-:S00]  /*00e0*/  NOP ;  /* 0x0000000000007918 */ /* 0x000fc00000000000 */
        /* <DEDUP_REMOVED lines=9> */
.L_x_1:


//--------------------- .nv.shared.reserved.0     --------------------------
	.section	.nv.shared.reserved.0,"aw",@nobits
	.weak		__nv_reservedSMEM_offset_0_alias
	.size		__nv_reservedSMEM_offset_0_alias, 0, 64
	.other		__nv_reservedSMEM_offset_0_alias,@"STO_CUDA_RESERVED_SHARED STV_DEFAULT"
__nv_reservedSMEM_offset_0_alias:
	.zero		0
	.zero		64


//--------------------- .nv.constant0._Z3addPiS_  --------------------------
	.section	.nv.constant0._Z3addPiS_,"a",@progbits
	.sectionflags	@""
	.align	4
.nv.constant0._Z3addPiS_:
	.zero		912


//--------------------- SYMBOLS --------------------------

	.type		.nv.reservedSmem.offset0,@object
	.size		.nv.reservedSmem.offset0,0x4
